//
// Generated by NVIDIA NVVM Compiler
//
// Compiler Build ID: CL-36424714
// Cuda compilation tools, release 13.0, V13.0.88
// Based on NVVM 20.0.0
//

.version 9.0
.target sm_100
.address_size 64

	// .globl	_Z18matrix_elementwisePKfPffii

.visible .entry _Z18matrix_elementwisePKfPffii(
	.param .u64 .ptr .align 1 _Z18matrix_elementwisePKfPffii_param_0,
	.param .u64 .ptr .align 1 _Z18matrix_elementwisePKfPffii_param_1,
	.param .f32 _Z18matrix_elementwisePKfPffii_param_2,
	.param .u32 _Z18matrix_elementwisePKfPffii_param_3,
	.param .u32 _Z18matrix_elementwisePKfPffii_param_4
)
{
	.reg .pred 	%p<2>;
	.reg .b32 	%r<8>;
	.reg .b32 	%f<4>;
	.reg .b64 	%rd<8>;

	ld.param.u64 	%rd1, [_Z18matrix_elementwisePKfPffii_param_0];
	ld.param.u64 	%rd2, [_Z18matrix_elementwisePKfPffii_param_1];
	ld.param.f32 	%f1, [_Z18matrix_elementwisePKfPffii_param_2];
	ld.param.u32 	%r2, [_Z18matrix_elementwisePKfPffii_param_3];
	ld.param.u32 	%r3, [_Z18matrix_elementwisePKfPffii_param_4];
	mov.u32 	%r4, %ctaid.x;
	mov.u32 	%r5, %ntid.x;
	mov.u32 	%r6, %tid.x;
	mad.lo.s32 	%r1, %r4, %r5, %r6;
	mul.lo.s32 	%r7, %r3, %r2;
	setp.ge.s32 	%p1, %r1, %r7;
	@%p1 bra 	$L__BB0_2;
	cvta.to.global.u64 	%rd3, %rd1;
	cvta.to.global.u64 	%rd4, %rd2;
	mul.wide.s32 	%rd5, %r1, 4;
	add.s64 	%rd6, %rd3, %rd5;
	ld.global.f32 	%f2, [%rd6];
	mul.f32 	%f3, %f1, %f2;
	add.s64 	%rd7, %rd4, %rd5;
	st.global.f32 	[%rd7], %f3;
$L__BB0_2:
	ret;

}


// ===== COMPILED SASS (sm_100) =====

	.target	sm_100

	.elftype	@"ET_EXEC"


//--------------------- .note.nv.tkinfo           --------------------------
	.section	.note.nv.tkinfo,"",@"SHT_NOTE"
	.sectionflags	@"SHF_NOTE_NV_TKINFO"
	.tkinfo
        /*0018*/ 	.word	0x00000002
        /*0030*/ 	.string	""
        /*0030*/ 	.string	"ptxas"
        /*0030*/ 	.string	"Cuda compilation tools, release 13.0, V13.0.88"
        /*0030*/ 	.string	"Build cuda_13.0.r13.0/compiler.36424714_0"
        /*0030*/ 	.string	"-arch sm_100 -m 64 "



//--------------------- .note.nv.cuinfo           --------------------------
	.section	.note.nv.cuinfo,"",@"SHT_NOTE"
	.sectionflags	@"SHF_NOTE_NV_CUINFO"
        /*0018*/ 	.short	0x0002
        /*001a*/ 	.short	0x0064
        /*001c*/ 	.short	0x0082
	.zero		2


//--------------------- .nv.info                  --------------------------
	.section	.nv.info,"",@"SHT_CUDA_INFO"
	.align	4


	//----- nvinfo : EIATTR_REGCOUNT
	.align		4
        /*0000*/ 	.byte	0x04, 0x2f
        /*0002*/ 	.short	(.L_1 - .L_0)
	.align		4
.L_0:
        /*0004*/ 	.word	index@(_Z18matrix_elementwisePKfPffii)
        /*0008*/ 	.word	0x0000000a


	//----- nvinfo : EIATTR_FRAME_SIZE
	.align		4
.L_1:
        /*000c*/ 	.byte	0x04, 0x11
        /*000e*/ 	.short	(.L_3 - .L_2)
	.align		4
.L_2:
        /*0010*/ 	.word	index@(_Z18matrix_elementwisePKfPffii)
        /*0014*/ 	.word	0x00000000


	//----- nvinfo : EIATTR_MIN_STACK_SIZE
	.align		4
.L_3:
        /*0018*/ 	.byte	0x04, 0x12
        /*001a*/ 	.short	(.L_5 - .L_4)
	.align		4
.L_4:
        /*001c*/ 	.word	index@(_Z18matrix_elementwisePKfPffii)
        /*0020*/ 	.word	0x00000000
.L_5:


//--------------------- .nv.compat                --------------------------
	.section	.nv.compat,"",@"SHT_CUDA_COMPAT_INFO"
	.align	4
        /*0000*/ 	.byte	0x02, 0x09, 0x00, 0x00, 0x02, 0x02, 0x01, 0x00, 0x02, 0x05, 0x05, 0x00, 0x03, 0x07, 0x01, 0x01
        /*0010*/ 	.byte	0x02, 0x03, 0x00, 0x00, 0x02, 0x06, 0x01, 0x00, 0x04, 0x0b, 0x08, 0x00, 0x09, 0x00, 0x00, 0x00
        /*0020*/ 	.byte	0x00, 0x00, 0x00, 0x00


//--------------------- .nv.info._Z18matrix_elementwisePKfPffii --------------------------
	.section	.nv.info._Z18matrix_elementwisePKfPffii,"",@"SHT_CUDA_INFO"
	.sectionflags	@""
	.align	4


	//----- nvinfo : EIATTR_CUDA_API_VERSION
	.align		4
        /*0000*/ 	.byte	0x04, 0x37
        /*0002*/ 	.short	(.L_7 - .L_6)
.L_6:
        /*0004*/ 	.word	0x00000082


	//----- nvinfo : EIATTR_KPARAM_INFO
	.align		4
.L_7:
        /*0008*/ 	.byte	0x04, 0x17
        /*000a*/ 	.short	(.L_9 - .L_8)
.L_8:
        /*000c*/ 	.word	0x00000000
        /*0010*/ 	.short	0x0004
        /*0012*/ 	.short	0x0018
        /*0014*/ 	.byte	0x00, 0xf0, 0x11, 0x00


	//----- nvinfo : EIATTR_KPARAM_INFO
	.align		4
.L_9:
        /*0018*/ 	.byte	0x04, 0x17
        /*001a*/ 	.short	(.L_11 - .L_10)
.L_10:
        /*001c*/ 	.word	0x00000000
        /*0020*/ 	.short	0x0003
        /*0022*/ 	.short	0x0014
        /*0024*/ 	.byte	0x00, 0xf0, 0x11, 0x00


	//----- nvinfo : EIATTR_KPARAM_INFO
	.align		4
.L_11:
        /*0028*/ 	.byte	0x04, 0x17
        /*002a*/ 	.short	(.L_13 - .L_12)
.L_12:
        /*002c*/ 	.word	0x00000000
        /*0030*/ 	.short	0x0002
        /*0032*/ 	.short	0x0010
        /*0034*/ 	.byte	0x00, 0xf0, 0x11, 0x00


	//----- nvinfo : EIATTR_KPARAM_INFO
	.align		4
.L_13:
        /*0038*/ 	.byte	0x04, 0x17
        /*003a*/ 	.short	(.L_15 - .L_14)
.L_14:
        /*003c*/ 	.word	0x00000000
        /*0040*/ 	.short	0x0001
        /*0042*/ 	.short	0x0008
        /*0044*/ 	.byte	0x00, 0xf5, 0x21, 0x00


	//----- nvinfo : EIATTR_KPARAM_INFO
	.align		4
.L_15:
        /*0048*/ 	.byte	0x04, 0x17
        /*004a*/ 	.short	(.L_17 - .L_16)
.L_16:
        /*004c*/ 	.word	0x00000000
        /*0050*/ 	.short	0x0000
        /*0052*/ 	.short	0x0000
        /*0054*/ 	.byte	0x00, 0xf5, 0x21, 0x00


	//----- nvinfo : EIATTR_SPARSE_MMA_MASK
	.align		4
.L_17:
        /*0058*/ 	.byte	0x03, 0x50
        /*005a*/ 	.short	0x0000


	//----- nvinfo : EIATTR_MAXREG_COUNT
	.align		4
        /*005c*/ 	.byte	0x03, 0x1b
        /*005e*/ 	.short	0x00ff


	//----- nvinfo : EIATTR_MERCURY_ISA_VERSION
	.align		4
        /*0060*/ 	.byte	0x03, 0x5f
        /*0062*/ 	.short	0x0101


	//----- nvinfo : EIATTR_VRC_CTA_INIT_COUNT
	.align		4
        /*0064*/ 	.byte	0x02, 0x4a
	.zero		1
	.zero		1


	//----- nvinfo : EIATTR_EXIT_INSTR_OFFSETS
	.align		4
        /*0068*/ 	.byte	0x04, 0x1c
        /*006a*/ 	.short	(.L_19 - .L_18)


	//   ....[0]....
.L_18:
        /*006c*/ 	.word	0x00000090


	//   ....[1]....
        /*0070*/ 	.word	0x00000130


	//----- nvinfo : EIATTR_CBANK_PARAM_SIZE
	.align		4
.L_19:
        /*0074*/ 	.byte	0x03, 0x19
        /*0076*/ 	.short	0x001c


	//----- nvinfo : EIATTR_PARAM_CBANK
	.align		4
        /*0078*/ 	.byte	0x04, 0x0a
        /*007a*/ 	.short	(.L_21 - .L_20)
	.align		4
.L_20:
        /*007c*/ 	.word	index@(.nv.constant0._Z18matrix_elementwisePKfPffii)
        /*0080*/ 	.short	0x0380
        /*0082*/ 	.short	0x001c


	//----- nvinfo : EIATTR_SW_WAR
	.align		4
.L_21:
        /*0084*/ 	.byte	0x04, 0x36
        /*0086*/ 	.short	(.L_23 - .L_22)
.L_22:
        /*0088*/ 	.word	0x00000008
.L_23:


//--------------------- .nv.callgraph             --------------------------
	.section	.nv.callgraph,"",@"SHT_CUDA_CALLGRAPH"
	.align	4
	.sectionentsize	8
	.align		4
        /*0000*/ 	.word	0x00000000
	.align		4
        /*0004*/ 	.word	0xffffffff
	.align		4
        /*0008*/ 	.word	0x00000000
	.align		4
        /*000c*/ 	.word	0xfffffffe
	.align		4
        /*0010*/ 	.word	0x00000000
	.align		4
        /*0014*/ 	.word	0xfffffffd
	.align		4
        /*0018*/ 	.word	0x00000000
	.align		4
        /*001c*/ 	.word	0xfffffffc


//--------------------- .text._Z18matrix_elementwisePKfPffii --------------------------
	.section	.text._Z18matrix_elementwisePKfPffii,"ax",@progbits
	.align	128
        .global         _Z18matrix_elementwisePKfPffii
        .type           _Z18matrix_elementwisePKfPffii,@function
        .size           _Z18matrix_elementwisePKfPffii,(.L_x_1 - _Z18matrix_elementwisePKfPffii)
        .other          _Z18matrix_elementwisePKfPffii,@"STO_CUDA_ENTRY STV_DEFAULT"
_Z18matrix_elementwisePKfPffii:
.text._Z18matrix_elementwisePKfPffii:
[----:B------:R-:W-:Y:S01]  /*0000*/  LDC R1, c[0x0][0x37c] ;  /* 0x0000df00ff017b82 */ /* 0x000fe20000000800 */
[----:B------:R-:W0:Y:S07]  /*0010*/  S2R R0, SR_TID.X ;  /* 0x0000000000007919 */ /* 0x000e2e0000002100 */
[----:B------:R-:W0:Y:S01]  /*0020*/  S2UR UR6, SR_CTAID.X ;  /* 0x00000000000679c3 */ /* 0x000e220000002500 */
[----:B------:R-:W1:Y:S01]  /*0030*/  LDCU UR4, c[0x0][0x398] ;  /* 0x00007300ff0477ac */ /* 0x000e620008000800 */
[----:B------:R-:W1:Y:S06]  /*0040*/  LDCU UR5, c[0x0][0x394] ;  /* 0x00007280ff0577ac */ /* 0x000e6c0008000800 */
[----:B------:R-:W0:Y:S01]  /*0050*/  LDC R7, c[0x0][0x360] ;  /* 0x0000d800ff077b82 */ /* 0x000e220000000800 */
[----:B-1----:R-:W-:Y:S01]  /*0060*/  UIMAD UR4, UR4, UR5, URZ ;  /* 0x00000005040472a4 */ /* 0x002fe2000f8e02ff */
[----:B0-----:R-:W-:-:S05]  /*0070*/  IMAD R7, R7, UR6, R0 ;  /* 0x0000000607077c24 */ /* 0x001fca000f8e0200 */
[----:B------:R-:W-:-:S13]  /*0080*/  ISETP.GE.AND P0, PT, R7, UR4, PT ;  /* 0x0000000407007c0c */ /* 0x000fda000bf06270 */
[----:B------:R-:W-:Y:S05]  /*0090*/  @P0 EXIT ;  /* 0x000000000000094d */ /* 0x000fea0003800000 */
[----:B------:R-:W0:Y:S01]  /*00a0*/  LDC.64 R2, c[0x0][0x380] ;  /* 0x0000e000ff027b82 */ /* 0x000e220000000a00 */
[----:B------:R-:W1:Y:S01]  /*00b0*/  LDCU.64 UR4, c[0x0][0x358] ;  /* 0x00006b00ff0477ac */ /* 0x000e620008000a00 */
[----:B------:R-:W2:Y:S06]  /*00c0*/  LDCU UR6, c[0x0][0x390] ;  /* 0x00007200ff0677ac */ /* 0x000eac0008000800 */
[----:B------:R-:W3:Y:S01]  /*00d0*/  LDC.64 R4, c[0x0][0x388] ;  /* 0x0000e200ff047b82 */ /* 0x000ee20000000a00 */
[----:B0-----:R-:W-:-:S06]  /*00e0*/  IMAD.WIDE R2, R7, 0x4, R2 ;  /* 0x0000000407027825 */ /* 0x001fcc00078e0202 */
[----:B-1----:R-:W2:Y:S01]  /*00f0*/  LDG.E R2, desc[UR4][R2.64] ;  /* 0x0000000402027981 */ /* 0x002ea2000c1e1900 */
[----:B---3--:R-:W-:-:S04]  /*0100*/  IMAD.WIDE R4, R7, 0x4, R4 ;  /* 0x0000000407047825 */ /* 0x008fc800078e0204 */
[----:B--2---:R-:W-:-:S05]  /*0110*/  FMUL R7, R2, UR6 ;  /* 0x0000000602077c20 */ /* 0x004fca0008400000 */
[----:B------:R-:W-:Y:S01]  /*0120*/  STG.E desc[UR4][R4.64], R7 ;  /* 0x0000000704007986 */ /* 0x000fe2000c101904 */
[----:B------:R-:W-:Y:S05]  /*0130*/  EXIT ;  /* 0x000000000000794d */ /* 0x000fea0003800000 */
.L_x_0:
[----:B------:R-:W-:-:S00]  /*0140*/  BRA `(.L_x_0) ;  /* 0xfffffffc00fc7947 */ /* 0x000fc0000383ffff */
[----:B------:R-:W-:-:S00]  /*0150*/  NOP ;  /* 0x0000000000007918 */ /* 0x000fc00000000000 */
        /* <DEDUP_REMOVED lines=10> */
.L_x_1:


//--------------------- .nv.shared.reserved.0     --------------------------
	.section	.nv.shared.reserved.0,"aw",@nobits
	.weak		__nv_reservedSMEM_offset_0_alias
	.size		__nv_reservedSMEM_offset_0_alias, 0, 64
	.other		__nv_reservedSMEM_offset_0_alias,@"STO_CUDA_RESERVED_SHARED STV_DEFAULT"
__nv_reservedSMEM_offset_0_alias:
	.zero		0
	.zero		64


//--------------------- .nv.constant0._Z18matrix_elementwisePKfPffii --------------------------
	.section	.nv.constant0._Z18matrix_elementwisePKfPffii,"a",@progbits
	.sectionflags	@""
	.align	4
.nv.constant0._Z18matrix_elementwisePKfPffii:
	.zero		924


//--------------------- SYMBOLS --------------------------

	.type		.nv.reservedSmem.offset0,@object
	.size		.nv.reservedSmem.offset0,0x4
